	.headerflags	@"EF_CUDA_TEXMODE_UNIFIED EF_CUDA_64BIT_ADDRESS EF_CUDA_ACCELERATORS EF_CUDA_SM90 EF_CUDA_VIRTUAL_SM(EF_CUDA_SM90)"
	.elftype	@"ET_EXEC"


//--------------------- .nv.info                  --------------------------
	.section	.nv.info,"",@"SHT_CUDA_INFO"
	.align	4


	//----- nvinfo : EIATTR_REGCOUNT
	.align		4
        /*0000*/ 	.byte	0x04, 0x2f
        /*0002*/ 	.short	(.L_1 - .L_0)
	.align		4
.L_0:
        /*0004*/ 	.word	index@(triton_poi_fused_add_0)
        /*0008*/ 	.word	0x00000014


	//----- nvinfo : EIATTR_MIN_STACK_SIZE
	.align		4
.L_1:
        /*000c*/ 	.byte	0x04, 0x12
        /*000e*/ 	.short	(.L_3 - .L_2)
	.align		4
.L_2:
        /*0010*/ 	.word	index@(triton_poi_fused_add_0)
        /*0014*/ 	.word	0x00000000


	//----- nvinfo : EIATTR_FRAME_SIZE
	.align		4
.L_3:
        /*0018*/ 	.byte	0x04, 0x11
        /*001a*/ 	.short	(.L_5 - .L_4)
	.align		4
.L_4:
        /*001c*/ 	.word	index@(triton_poi_fused_add_0)
        /*0020*/ 	.word	0x00000000


	//----- nvinfo : EIATTR_MIN_STACK_SIZE
	.align		4
.L_5:
        /*0024*/ 	.byte	0x04, 0x12
        /*0026*/ 	.short	(.L_7 - .L_6)
	.align		4
.L_6:
        /*0028*/ 	.word	index@(triton_poi_fused_add_0)
        /*002c*/ 	.word	0x00000000
.L_7:


//--------------------- .nv.info.triton_poi_fused_add_0 --------------------------
	.section	.nv.info.triton_poi_fused_add_0,"",@"SHT_CUDA_INFO"
	.sectionflags	@""
	.align	4


	//----- nvinfo : EIATTR_CUDA_API_VERSION
	.align		4
        /*0000*/ 	.byte	0x04, 0x37
        /*0002*/ 	.short	(.L_9 - .L_8)
.L_8:
        /*0004*/ 	.word	0x0000007c


	//----- nvinfo : EIATTR_KPARAM_INFO
	.align		4
.L_9:
        /*0008*/ 	.byte	0x04, 0x17
        /*000a*/ 	.short	(.L_11 - .L_10)
.L_10:
        /*000c*/ 	.word	0x00000000
        /*0010*/ 	.short	0x0004
        /*0012*/ 	.short	0x0020
        /*0014*/ 	.byte	0x00, 0xf0, 0x11, 0x00


	//----- nvinfo : EIATTR_KPARAM_INFO
	.align		4
.L_11:
        /*0018*/ 	.byte	0x04, 0x17
        /*001a*/ 	.short	(.L_13 - .L_12)
.L_12:
        /*001c*/ 	.word	0x00000000
        /*0020*/ 	.short	0x0003
        /*0022*/ 	.short	0x0018
        /*0024*/ 	.byte	0x00, 0xf4, 0x21, 0x00


	//----- nvinfo : EIATTR_KPARAM_INFO
	.align		4
.L_13:
        /*0028*/ 	.byte	0x04, 0x17
        /*002a*/ 	.short	(.L_15 - .L_14)
.L_14:
        /*002c*/ 	.word	0x00000000
        /*0030*/ 	.short	0x0002
        /*0032*/ 	.short	0x0010
        /*0034*/ 	.byte	0x00, 0xf4, 0x21, 0x00


	//----- nvinfo : EIATTR_KPARAM_INFO
	.align		4
.L_15:
        /*0038*/ 	.byte	0x04, 0x17
        /*003a*/ 	.short	(.L_17 - .L_16)
.L_16:
        /*003c*/ 	.word	0x00000000
        /*0040*/ 	.short	0x0001
        /*0042*/ 	.short	0x0008
        /*0044*/ 	.byte	0x00, 0xf4, 0x21, 0x00


	//----- nvinfo : EIATTR_KPARAM_INFO
	.align		4
.L_17:
        /*0048*/ 	.byte	0x04, 0x17
        /*004a*/ 	.short	(.L_19 - .L_18)
.L_18:
        /*004c*/ 	.word	0x00000000
        /*0050*/ 	.short	0x0000
        /*0052*/ 	.short	0x0000
        /*0054*/ 	.byte	0x00, 0xf4, 0x21, 0x00


	//----- nvinfo : EIATTR_SPARSE_MMA_MASK
	.align		4
.L_19:
        /*0058*/ 	.byte	0x03, 0x50
        /*005a*/ 	.short	0x0000


	//----- nvinfo : EIATTR_MAXREG_COUNT
	.align		4
        /*005c*/ 	.byte	0x03, 0x1b
        /*005e*/ 	.short	0x00ff


	//----- nvinfo : EIATTR_EXIT_INSTR_OFFSETS
	.align		4
        /*0060*/ 	.byte	0x04, 0x1c
        /*0062*/ 	.short	(.L_21 - .L_20)


	//   ....[0]....
.L_20:
        /*0064*/ 	.word	0x00000270


	//   ....[1]....
        /*0068*/ 	.word	0x00000290


	//----- nvinfo : EIATTR_REQNTID
	.align		4
.L_21:
        /*006c*/ 	.byte	0x04, 0x10
        /*006e*/ 	.short	(.L_23 - .L_22)
.L_22:
        /*0070*/ 	.word	0x00000020
        /*0074*/ 	.word	0x00000001
        /*0078*/ 	.word	0x00000001


	//----- nvinfo : EIATTR_CBANK_PARAM_SIZE
	.align		4
.L_23:
        /*007c*/ 	.byte	0x03, 0x19
        /*007e*/ 	.short	0x0024


	//----- nvinfo : EIATTR_PARAM_CBANK
	.align		4
        /*0080*/ 	.byte	0x04, 0x0a
        /*0082*/ 	.short	(.L_25 - .L_24)
	.align		4
.L_24:
        /*0084*/ 	.word	index@(.nv.constant0.triton_poi_fused_add_0)
        /*0088*/ 	.short	0x0210
        /*008a*/ 	.short	0x0024


	//----- nvinfo : EIATTR_SW_WAR
	.align		4
.L_25:
        /*008c*/ 	.byte	0x04, 0x36
        /*008e*/ 	.short	(.L_27 - .L_26)
.L_26:
        /*0090*/ 	.word	0x00000008
.L_27:


//--------------------- .nv.callgraph             --------------------------
	.section	.nv.callgraph,"",@"SHT_CUDA_CALLGRAPH"
	.align	4
	.sectionentsize	8
	.align		4
        /*0000*/ 	.word	0x00000000
	.align		4
        /*0004*/ 	.word	0xffffffff
	.align		4
        /*0008*/ 	.word	0x00000000
	.align		4
        /*000c*/ 	.word	0xfffffffe
	.align		4
        /*0010*/ 	.word	0x00000000
	.align		4
        /*0014*/ 	.word	0xfffffffd
	.align		4
        /*0018*/ 	.word	0x00000000
	.align		4
        /*001c*/ 	.word	0xfffffffc


//--------------------- .text.triton_poi_fused_add_0 --------------------------
	.section	.text.triton_poi_fused_add_0,"ax",@progbits
	.align	128
        .global         triton_poi_fused_add_0
        .type           triton_poi_fused_add_0,@function
        .size           triton_poi_fused_add_0,(.L_x_1 - triton_poi_fused_add_0)
        .other          triton_poi_fused_add_0,@"STO_CUDA_ENTRY STV_DEFAULT"
triton_poi_fused_add_0:
.text.triton_poi_fused_add_0:
[----:B------:R-:W0:Y:S02]  /*0000*/  LDC R1, c[0x0][0x28] ;  /* 0x00000a00ff017b82 */ /* 0x000e240000000800 */
[----:B------:R-:W1:Y:S01]  /*0010*/  S2R R0, SR_TID.X ;  /* 0x0000000000007919 */ /* 0x000e620000002100 */
[----:B------:R-:W2:Y:S01]  /*0020*/  LDC.64 R4, c[0x0][0x218] ;  /* 0x00008600ff047b82 */ /* 0x000ea20000000a00 */
[----:B------:R-:W-:Y:S01]  /*0030*/  IMAD.MOV.U32 R10, RZ, RZ, RZ ;  /* 0x000000ffff0a7224 */ /* 0x000fe200078e00ff */
[----:B------:R-:W-:Y:S01]  /*0040*/  CS2R R14, SRZ ;  /* 0x00000000000e7805 */ /* 0x000fe2000001ff00 */
[----:B------:R-:W3:Y:S01]  /*0050*/  S2R R11, SR_CTAID.X ;  /* 0x00000000000b7919 */ /* 0x000ee20000002500 */
[----:B------:R-:W-:-:S04]  /*0060*/  ULDC.64 UR4, c[0x0][0x208] ;  /* 0x0000820000047ab9 */ /* 0x000fc80000000a00 */
[----:B------:R-:W4:Y:S08]  /*0070*/  LDC.64 R6, c[0x0][0x220] ;  /* 0x00008800ff067b82 */ /* 0x000f300000000a00 */
[----:B------:R-:W5:Y:S01]  /*0080*/  LDC.64 R2, c[0x0][0x210] ;  /* 0x00008400ff027b82 */ /* 0x000f620000000a00 */
[----:B-1----:R-:W-:Y:S01]  /*0090*/  IMAD.SHL.U32 R0, R0, 0x2, RZ ;  /* 0x0000000200007824 */ /* 0x002fe200078e00ff */
[----:B---3--:R-:W-:-:S04]  /*00a0*/  SHF.R.S32.HI R8, RZ, 0x19, R11 ;  /* 0x00000019ff087819 */ /* 0x008fc8000001140b */
[----:B------:R-:W-:Y:S02]  /*00b0*/  LOP3.LUT R0, R0, 0x3e, RZ, 0xc0, !PT ;  /* 0x0000003e00007812 */ /* 0x000fe400078ec0ff */
[----:B------:R-:W-:-:S03]  /*00c0*/  SGXT R8, R8, 0x1 ;  /* 0x000000010808781a */ /* 0x000fc60000000200 */
[----:B------:R-:W-:-:S05]  /*00d0*/  IMAD R11, R11, 0x40, R0 ;  /* 0x000000400b0b7824 */ /* 0x000fca00078e0200 */
[CC--:B------:R-:W-:Y:S02]  /*00e0*/  LEA.HI R0, R8.reuse, R11.reuse, RZ, 0x2 ;  /* 0x0000000b08007211 */ /* 0x0c0fe400078f10ff */
[----:B------:R-:W-:Y:S02]  /*00f0*/  LEA.HI R8, R8, R11, RZ, 0x4 ;  /* 0x0000000b08087211 */ /* 0x000fe400078f20ff */
[----:B------:R-:W-:Y:S02]  /*0100*/  SHF.R.S32.HI R9, RZ, 0x2, R0 ;  /* 0x00000002ff097819 */ /* 0x000fe40000011400 */
[----:B------:R-:W-:Y:S02]  /*0110*/  ISETP.GE.AND P0, PT, R11, 0x40, PT ;  /* 0x000000400b00780c */ /* 0x000fe40003f06270 */
[C---:B------:R-:W-:Y:S01]  /*0120*/  LEA.HI R0, R9.reuse, R9, RZ, 0x2 ;  /* 0x0000000909007211 */ /* 0x040fe200078f10ff */
[----:B------:R-:W-:Y:S01]  /*0130*/  HFMA2.MMA R17, -RZ, RZ, 0, 0 ;  /* 0x00000000ff117435 */ /* 0x000fe200000001ff */
[----:B------:R-:W-:Y:S01]  /*0140*/  LOP3.LUT R8, R8, 0xfffffff0, RZ, 0xc0, !PT ;  /* 0xfffffff008087812 */ /* 0x000fe200078ec0ff */
[----:B--2---:R-:W-:Y:S01]  /*0150*/  IMAD.WIDE R4, R9, 0x4, R4 ;  /* 0x0000000409047825 */ /* 0x004fe200078e0204 */
[----:B------:R-:W-:-:S04]  /*0160*/  LOP3.LUT R0, R0, 0xfffffffc, RZ, 0xc0, !PT ;  /* 0xfffffffc00007812 */ /* 0x000fc800078ec0ff */
[----:B------:R-:W-:Y:S01]  /*0170*/  IADD3 R13, R9, -R0, RZ ;  /* 0x80000000090d7210 */ /* 0x000fe20007ffe0ff */
[----:B------:R-:W-:Y:S02]  /*0180*/  IMAD.IADD R9, R11, 0x1, -R8 ;  /* 0x000000010b097824 */ /* 0x000fe400078e0a08 */
[----:B------:R-:W2:Y:S02]  /*0190*/  @!P0 LDG.E.EL R10, desc[UR4][R4.64] ;  /* 0x00000004040a8981 */ /* 0x000ea4000c2e1900 */
[----:B----4-:R-:W-:Y:S01]  /*01a0*/  IMAD.WIDE R6, R13, 0x4, R6 ;  /* 0x000000040d067825 */ /* 0x010fe200078e0206 */
[----:B------:R-:W-:Y:S01]  /*01b0*/  CS2R R12, SRZ ;  /* 0x00000000000c7805 */ /* 0x000fe2000001ff00 */
[----:B------:R1:W3:Y:S02]  /*01c0*/  @!P0 LDG.E.EL R14, desc[UR4][R4.64] ;  /* 0x00000004040e8981 */ /* 0x0002e4000c2e1900 */
[----:B-----5:R-:W-:Y:S02]  /*01d0*/  IMAD.WIDE R2, R9, 0x4, R2 ;  /* 0x0000000409027825 */ /* 0x020fe400078e0202 */
[----:B------:R-:W2:Y:S01]  /*01e0*/  @!P0 LDG.E.EL R15, desc[UR4][R6.64] ;  /* 0x00000004060f8981 */ /* 0x000ea2000c2e1900 */
[----:B------:R-:W1:Y:S03]  /*01f0*/  LDC.64 R8, c[0x0][0x228] ;  /* 0x00008a00ff087b82 */ /* 0x000e660000000a00 */
[----:B------:R-:W3:Y:S04]  /*0200*/  @!P0 LDG.E.EL R17, desc[UR4][R6.64] ;  /* 0x0000000406118981 */ /* 0x000ee8000c2e1900 */
[----:B------:R-:W4:Y:S01]  /*0210*/  @!P0 LDG.E.EL.64 R12, desc[UR4][R2.64] ;  /* 0x00000004020c8981 */ /* 0x000f22000c2e1b00 */
[----:B-1----:R-:W-:-:S04]  /*0220*/  IMAD.WIDE R4, R11, 0x4, R8 ;  /* 0x000000040b047825 */ /* 0x002fc800078e0208 */
[----:B--2---:R-:W-:Y:S01]  /*0230*/  FADD R15, R15, R10 ;  /* 0x0000000a0f0f7221 */ /* 0x004fe20000000000 */
[----:B---3--:R-:W-:-:S03]  /*0240*/  FADD R14, R17, R14 ;  /* 0x0000000e110e7221 */ /* 0x008fc60000000000 */
[----:B----4-:R-:W-:Y:S01]  /*0250*/  FADD R12, R15, R12 ;  /* 0x0000000c0f0c7221 */ /* 0x010fe20000000000 */
[----:B------:R-:W-:Y:S01]  /*0260*/  FADD R13, R14, R13 ;  /* 0x0000000d0e0d7221 */ /* 0x000fe20000000000 */
[----:B------:R-:W-:Y:S06]  /*0270*/  @P0 EXIT ;  /* 0x000000000000094d */ /* 0x000fec0003800000 */
[----:B------:R-:W-:Y:S01]  /*0280*/  STG.E.64 desc[UR4][R4.64], R12 ;  /* 0x0000000c04007986 */ /* 0x000fe2000c101b04 */
[----:B------:R-:W-:Y:S05]  /*0290*/  EXIT ;  /* 0x000000000000794d */ /* 0x000fea0003800000 */
.L_x_0:
[----:B------:R-:W-:-:S00]  /*02a0*/  BRA `(.L_x_0) ;  /* 0xfffffffc00fc7947 */ /* 0x000fc0000383ffff */
[----:B------:R-:W-:-:S00]  /*02b0*/  NOP ;  /* 0x0000000000007918 */ /* 0x000fc00000000000 */
        /* <DEDUP_REMOVED lines=12> */
.L_x_1:


//--------------------- .nv.constant0.triton_poi_fused_add_0 --------------------------
	.section	.nv.constant0.triton_poi_fused_add_0,"a",@progbits
	.sectionflags	@""
	.align	4
.nv.constant0.triton_poi_fused_add_0:
	.zero		564
